//
// Generated by NVIDIA NVVM Compiler
//
// Compiler Build ID: CL-36424714
// Cuda compilation tools, release 13.0, V13.0.88
// Based on NVVM 20.0.0
//

.version 9.0
.target sm_100
.address_size 64

	// .globl	_Z12addVecKernelPfS_S_i

.visible .entry _Z12addVecKernelPfS_S_i(
	.param .u64 .ptr .align 1 _Z12addVecKernelPfS_S_i_param_0,
	.param .u64 .ptr .align 1 _Z12addVecKernelPfS_S_i_param_1,
	.param .u64 .ptr .align 1 _Z12addVecKernelPfS_S_i_param_2,
	.param .u32 _Z12addVecKernelPfS_S_i_param_3
)
{
	.reg .pred 	%p<2>;
	.reg .b32 	%r<6>;
	.reg .b32 	%f<4>;
	.reg .b64 	%rd<11>;

	ld.param.u64 	%rd1, [_Z12addVecKernelPfS_S_i_param_0];
	ld.param.u64 	%rd2, [_Z12addVecKernelPfS_S_i_param_1];
	ld.param.u64 	%rd3, [_Z12addVecKernelPfS_S_i_param_2];
	ld.param.u32 	%r2, [_Z12addVecKernelPfS_S_i_param_3];
	mov.u32 	%r3, %tid.x;
	mov.u32 	%r4, %ntid.x;
	mov.u32 	%r5, %ctaid.x;
	mad.lo.s32 	%r1, %r4, %r5, %r3;
	setp.ge.s32 	%p1, %r1, %r2;
	@%p1 bra 	$L__BB0_2;
	cvta.to.global.u64 	%rd4, %rd1;
	cvta.to.global.u64 	%rd5, %rd2;
	cvta.to.global.u64 	%rd6, %rd3;
	mul.wide.s32 	%rd7, %r1, 4;
	add.s64 	%rd8, %rd4, %rd7;
	ld.global.f32 	%f1, [%rd8];
	add.s64 	%rd9, %rd5, %rd7;
	ld.global.f32 	%f2, [%rd9];
	add.f32 	%f3, %f1, %f2;
	add.s64 	%rd10, %rd6, %rd7;
	st.global.f32 	[%rd10], %f3;
$L__BB0_2:
	ret;

}


// ===== COMPILED SASS (sm_100) =====

	.target	sm_100

	.elftype	@"ET_EXEC"


//--------------------- .note.nv.tkinfo           --------------------------
	.section	.note.nv.tkinfo,"",@"SHT_NOTE"
	.sectionflags	@"SHF_NOTE_NV_TKINFO"
	.tkinfo
        /*0018*/ 	.word	0x00000002
        /*0030*/ 	.string	""
        /*0030*/ 	.string	"ptxas"
        /*0030*/ 	.string	"Cuda compilation tools, release 13.0, V13.0.88"
        /*0030*/ 	.string	"Build cuda_13.0.r13.0/compiler.36424714_0"
        /*0030*/ 	.string	"-arch sm_100 -m 64 "



//--------------------- .note.nv.cuinfo           --------------------------
	.section	.note.nv.cuinfo,"",@"SHT_NOTE"
	.sectionflags	@"SHF_NOTE_NV_CUINFO"
        /*0018*/ 	.short	0x0002
        /*001a*/ 	.short	0x0064
        /*001c*/ 	.short	0x0082
	.zero		2


//--------------------- .nv.info                  --------------------------
	.section	.nv.info,"",@"SHT_CUDA_INFO"
	.align	4


	//----- nvinfo : EIATTR_REGCOUNT
	.align		4
        /*0000*/ 	.byte	0x04, 0x2f
        /*0002*/ 	.short	(.L_1 - .L_0)
	.align		4
.L_0:
        /*0004*/ 	.word	index@(_Z12addVecKernelPfS_S_i)
        /*0008*/ 	.word	0x0000000c


	//----- nvinfo : EIATTR_FRAME_SIZE
	.align		4
.L_1:
        /*000c*/ 	.byte	0x04, 0x11
        /*000e*/ 	.short	(.L_3 - .L_2)
	.align		4
.L_2:
        /*0010*/ 	.word	index@(_Z12addVecKernelPfS_S_i)
        /*0014*/ 	.word	0x00000000


	//----- nvinfo : EIATTR_MIN_STACK_SIZE
	.align		4
.L_3:
        /*0018*/ 	.byte	0x04, 0x12
        /*001a*/ 	.short	(.L_5 - .L_4)
	.align		4
.L_4:
        /*001c*/ 	.word	index@(_Z12addVecKernelPfS_S_i)
        /*0020*/ 	.word	0x00000000
.L_5:


//--------------------- .nv.compat                --------------------------
	.section	.nv.compat,"",@"SHT_CUDA_COMPAT_INFO"
	.align	4
        /*0000*/ 	.byte	0x02, 0x09, 0x00, 0x00, 0x02, 0x02, 0x01, 0x00, 0x02, 0x05, 0x05, 0x00, 0x03, 0x07, 0x01, 0x01
        /*0010*/ 	.byte	0x02, 0x03, 0x00, 0x00, 0x02, 0x06, 0x01, 0x00, 0x04, 0x0b, 0x08, 0x00, 0x09, 0x00, 0x00, 0x00
        /*0020*/ 	.byte	0x00, 0x00, 0x00, 0x00


//--------------------- .nv.info._Z12addVecKernelPfS_S_i --------------------------
	.section	.nv.info._Z12addVecKernelPfS_S_i,"",@"SHT_CUDA_INFO"
	.sectionflags	@""
	.align	4


	//----- nvinfo : EIATTR_CUDA_API_VERSION
	.align		4
        /*0000*/ 	.byte	0x04, 0x37
        /*0002*/ 	.short	(.L_7 - .L_6)
.L_6:
        /*0004*/ 	.word	0x00000082


	//----- nvinfo : EIATTR_KPARAM_INFO
	.align		4
.L_7:
        /*0008*/ 	.byte	0x04, 0x17
        /*000a*/ 	.short	(.L_9 - .L_8)
.L_8:
        /*000c*/ 	.word	0x00000000
        /*0010*/ 	.short	0x0003
        /*0012*/ 	.short	0x0018
        /*0014*/ 	.byte	0x00, 0xf0, 0x11, 0x00


	//----- nvinfo : EIATTR_KPARAM_INFO
	.align		4
.L_9:
        /*0018*/ 	.byte	0x04, 0x17
        /*001a*/ 	.short	(.L_11 - .L_10)
.L_10:
        /*001c*/ 	.word	0x00000000
        /*0020*/ 	.short	0x0002
        /*0022*/ 	.short	0x0010
        /*0024*/ 	.byte	0x00, 0xf5, 0x21, 0x00


	//----- nvinfo : EIATTR_KPARAM_INFO
	.align		4
.L_11:
        /*0028*/ 	.byte	0x04, 0x17
        /*002a*/ 	.short	(.L_13 - .L_12)
.L_12:
        /*002c*/ 	.word	0x00000000
        /*0030*/ 	.short	0x0001
        /*0032*/ 	.short	0x0008
        /*0034*/ 	.byte	0x00, 0xf5, 0x21, 0x00


	//----- nvinfo : EIATTR_KPARAM_INFO
	.align		4
.L_13:
        /*0038*/ 	.byte	0x04, 0x17
        /*003a*/ 	.short	(.L_15 - .L_14)
.L_14:
        /*003c*/ 	.word	0x00000000
        /*0040*/ 	.short	0x0000
        /*0042*/ 	.short	0x0000
        /*0044*/ 	.byte	0x00, 0xf5, 0x21, 0x00


	//----- nvinfo : EIATTR_SPARSE_MMA_MASK
	.align		4
.L_15:
        /*0048*/ 	.byte	0x03, 0x50
        /*004a*/ 	.short	0x0000


	//----- nvinfo : EIATTR_MAXREG_COUNT
	.align		4
        /*004c*/ 	.byte	0x03, 0x1b
        /*004e*/ 	.short	0x00ff


	//----- nvinfo : EIATTR_MERCURY_ISA_VERSION
	.align		4
        /*0050*/ 	.byte	0x03, 0x5f
        /*0052*/ 	.short	0x0101


	//----- nvinfo : EIATTR_VRC_CTA_INIT_COUNT
	.align		4
        /*0054*/ 	.byte	0x02, 0x4a
	.zero		1
	.zero		1


	//----- nvinfo : EIATTR_EXIT_INSTR_OFFSETS
	.align		4
        /*0058*/ 	.byte	0x04, 0x1c
        /*005a*/ 	.short	(.L_17 - .L_16)


	//   ....[0]....
.L_16:
        /*005c*/ 	.word	0x00000070


	//   ....[1]....
        /*0060*/ 	.word	0x00000130


	//----- nvinfo : EIATTR_CBANK_PARAM_SIZE
	.align		4
.L_17:
        /*0064*/ 	.byte	0x03, 0x19
        /*0066*/ 	.short	0x001c


	//----- nvinfo : EIATTR_PARAM_CBANK
	.align		4
        /*0068*/ 	.byte	0x04, 0x0a
        /*006a*/ 	.short	(.L_19 - .L_18)
	.align		4
.L_18:
        /*006c*/ 	.word	index@(.nv.constant0._Z12addVecKernelPfS_S_i)
        /*0070*/ 	.short	0x0380
        /*0072*/ 	.short	0x001c


	//----- nvinfo : EIATTR_SW_WAR
	.align		4
.L_19:
        /*0074*/ 	.byte	0x04, 0x36
        /*0076*/ 	.short	(.L_21 - .L_20)
.L_20:
        /*0078*/ 	.word	0x00000008
.L_21:


//--------------------- .nv.callgraph             --------------------------
	.section	.nv.callgraph,"",@"SHT_CUDA_CALLGRAPH"
	.align	4
	.sectionentsize	8
	.align		4
        /*0000*/ 	.word	0x00000000
	.align		4
        /*0004*/ 	.word	0xffffffff
	.align		4
        /*0008*/ 	.word	0x00000000
	.align		4
        /*000c*/ 	.word	0xfffffffe
	.align		4
        /*0010*/ 	.word	0x00000000
	.align		4
        /*0014*/ 	.word	0xfffffffd
	.align		4
        /*0018*/ 	.word	0x00000000
	.align		4
        /*001c*/ 	.word	0xfffffffc


//--------------------- .text._Z12addVecKernelPfS_S_i --------------------------
	.section	.text._Z12addVecKernelPfS_S_i,"ax",@progbits
	.align	128
        .global         _Z12addVecKernelPfS_S_i
        .type           _Z12addVecKernelPfS_S_i,@function
        .size           _Z12addVecKernelPfS_S_i,(.L_x_1 - _Z12addVecKernelPfS_S_i)
        .other          _Z12addVecKernelPfS_S_i,@"STO_CUDA_ENTRY STV_DEFAULT"
_Z12addVecKernelPfS_S_i:
.text._Z12addVecKernelPfS_S_i:
[----:B------:R-:W-:Y:S01]  /*0000*/  LDC R1, c[0x0][0x37c] ;  /* 0x0000df00ff017b82 */ /* 0x000fe20000000800 */
[----:B------:R-:W0:Y:S01]  /*0010*/  S2R R9, SR_TID.X ;  /* 0x0000000000097919 */ /* 0x000e220000002100 */
[----:B------:R-:W0:Y:S01]  /*0020*/  LDCU UR4, c[0x0][0x360] ;  /* 0x00006c00ff0477ac */ /* 0x000e220008000800 */
[----:B------:R-:W0:Y:S01]  /*0030*/  S2R R0, SR_CTAID.X ;  /* 0x0000000000007919 */ /* 0x000e220000002500 */
[----:B------:R-:W1:Y:S01]  /*0040*/  LDCU UR5, c[0x0][0x398] ;  /* 0x00007300ff0577ac */ /* 0x000e620008000800 */
[----:B0-----:R-:W-:-:S05]  /*0050*/  IMAD R9, R0, UR4, R9 ;  /* 0x0000000400097c24 */ /* 0x001fca000f8e0209 */
[----:B-1----:R-:W-:-:S13]  /*0060*/  ISETP.GE.AND P0, PT, R9, UR5, PT ;  /* 0x0000000509007c0c */ /* 0x002fda000bf06270 */
[----:B------:R-:W-:Y:S05]  /*0070*/  @P0 EXIT ;  /* 0x000000000000094d */ /* 0x000fea0003800000 */
[----:B------:R-:W0:Y:S01]  /*0080*/  LDC.64 R2, c[0x0][0x380] ;  /* 0x0000e000ff027b82 */ /* 0x000e220000000a00 */
[----:B------:R-:W1:Y:S07]  /*0090*/  LDCU.64 UR4, c[0x0][0x358] ;  /* 0x00006b00ff0477ac */ /* 0x000e6e0008000a00 */
[----:B------:R-:W2:Y:S08]  /*00a0*/  LDC.64 R4, c[0x0][0x388] ;  /* 0x0000e200ff047b82 */ /* 0x000eb00000000a00 */
[----:B------:R-:W3:Y:S01]  /*00b0*/  LDC.64 R6, c[0x0][0x390] ;  /* 0x0000e400ff067b82 */ /* 0x000ee20000000a00 */
[----:B0-----:R-:W-:-:S06]  /*00c0*/  IMAD.WIDE R2, R9, 0x4, R2 ;  /* 0x0000000409027825 */ /* 0x001fcc00078e0202 */
[----:B-1----:R-:W4:Y:S01]  /*00d0*/  LDG.E R2, desc[UR4][R2.64] ;  /* 0x0000000402027981 */ /* 0x002f22000c1e1900 */
[----:B--2---:R-:W-:-:S06]  /*00e0*/  IMAD.WIDE R4, R9, 0x4, R4 ;  /* 0x0000000409047825 */ /* 0x004fcc00078e0204 */
[----:B------:R-:W4:Y:S01]  /*00f0*/  LDG.E R5, desc[UR4][R4.64] ;  /* 0x0000000404057981 */ /* 0x000f22000c1e1900 */
[----:B---3--:R-:W-:-:S04]  /*0100*/  IMAD.WIDE R6, R9, 0x4, R6 ;  /* 0x0000000409067825 */ /* 0x008fc800078e0206 */
[----:B----4-:R-:W-:-:S05]  /*0110*/  FADD R9, R2, R5 ;  /* 0x0000000502097221 */ /* 0x010fca0000000000 */
[----:B------:R-:W-:Y:S01]  /*0120*/  STG.E desc[UR4][R6.64], R9 ;  /* 0x0000000906007986 */ /* 0x000fe2000c101904 */
[----:B------:R-:W-:Y:S05]  /*0130*/  EXIT ;  /* 0x000000000000794d */ /* 0x000fea0003800000 */
.L_x_0:
[----:B------:R-:W-:-:S00]  /*0140*/  BRA `(.L_x_0) ;  /* 0xfffffffc00fc7947 */ /* 0x000fc0000383ffff */
[----:B------:R-:W-:-:S00]  /*0150*/  NOP ;  /* 0x0000000000007918 */ /* 0x000fc00000000000 */
        /* <DEDUP_REMOVED lines=10> */
.L_x_1:


//--------------------- .nv.shared.reserved.0     --------------------------
	.section	.nv.shared.reserved.0,"aw",@nobits
	.weak		__nv_reservedSMEM_offset_0_alias
	.size		__nv_reservedSMEM_offset_0_alias, 0, 64
	.other		__nv_reservedSMEM_offset_0_alias,@"STO_CUDA_RESERVED_SHARED STV_DEFAULT"
__nv_reservedSMEM_offset_0_alias:
	.zero		0
	.zero		64


//--------------------- .nv.constant0._Z12addVecKernelPfS_S_i --------------------------
	.section	.nv.constant0._Z12addVecKernelPfS_S_i,"a",@progbits
	.sectionflags	@""
	.align	4
.nv.constant0._Z12addVecKernelPfS_S_i:
	.zero		924


//--------------------- SYMBOLS --------------------------

	.type		.nv.reservedSmem.offset0,@object
	.size		.nv.reservedSmem.offset0,0x4
